//
// Generated by NVIDIA NVVM Compiler
//
// Compiler Build ID: CL-36424714
// Cuda compilation tools, release 13.0, V13.0.88
// Based on NVVM 20.0.0
//

.version 9.0
.target sm_100
.address_size 64

	// .globl	_Z13vecConvKernelPfS_S_Piii
.extern .func  (.param .b32 func_retval0) vprintf
(
	.param .b64 vprintf_param_0,
	.param .b64 vprintf_param_1
)
;
.global .align 1 .b8 $str[19] = {115, 116, 97, 114, 116, 58, 37, 100, 32, 32, 32, 101, 110, 100, 58, 37, 100, 10};

.visible .entry _Z13vecConvKernelPfS_S_Piii(
	.param .u64 .ptr .align 1 _Z13vecConvKernelPfS_S_Piii_param_0,
	.param .u64 .ptr .align 1 _Z13vecConvKernelPfS_S_Piii_param_1,
	.param .u64 .ptr .align 1 _Z13vecConvKernelPfS_S_Piii_param_2,
	.param .u64 .ptr .align 1 _Z13vecConvKernelPfS_S_Piii_param_3,
	.param .u32 _Z13vecConvKernelPfS_S_Piii_param_4,
	.param .u32 _Z13vecConvKernelPfS_S_Piii_param_5
)
{
	.local .align 8 .b8 	__local_depot0[8];
	.reg .b64 	%SP;
	.reg .b64 	%SPL;
	.reg .pred 	%p<12>;
	.reg .b32 	%r<48>;
	.reg .b32 	%f<114>;
	.reg .b64 	%rd<36>;

	mov.u64 	%SPL, __local_depot0;
	cvta.local.u64 	%SP, %SPL;
	ld.param.u64 	%rd8, [_Z13vecConvKernelPfS_S_Piii_param_0];
	ld.param.u64 	%rd9, [_Z13vecConvKernelPfS_S_Piii_param_1];
	ld.param.u64 	%rd6, [_Z13vecConvKernelPfS_S_Piii_param_2];
	ld.param.u64 	%rd7, [_Z13vecConvKernelPfS_S_Piii_param_3];
	ld.param.u32 	%r47, [_Z13vecConvKernelPfS_S_Piii_param_4];
	ld.param.u32 	%r25, [_Z13vecConvKernelPfS_S_Piii_param_5];
	cvta.to.global.u64 	%rd1, %rd9;
	cvta.to.global.u64 	%rd2, %rd8;
	mov.u32 	%r26, %tid.x;
	mov.u32 	%r27, %ntid.x;
	mov.u32 	%r28, %ctaid.x;
	mad.lo.s32 	%r1, %r27, %r28, %r26;
	add.s32 	%r29, %r47, %r25;
	add.s32 	%r30, %r29, -2;
	setp.gt.s32 	%p1, %r1, %r30;
	mov.f32 	%f113, 0f00000000;
	@%p1 bra 	$L__BB0_14;
	add.u64 	%rd10, %SP, 0;
	add.u64 	%rd11, %SPL, 0;
	setp.gt.s32 	%p2, %r1, %r25;
	sub.s32 	%r31, %r1, %r25;
	selp.b32 	%r42, %r31, 0, %p2;
	min.s32 	%r47, %r1, %r47;
	st.local.v2.u32 	[%rd11], {%r42, %r47};
	mov.u64 	%rd12, $str;
	cvta.global.u64 	%rd13, %rd12;
	{ // callseq 0, 0
	.param .b64 param0;
	st.param.b64 	[param0], %rd13;
	.param .b64 param1;
	st.param.b64 	[param1], %rd10;
	.param .b32 retval0;
	call.uni (retval0), 
	vprintf, 
	(
	param0, 
	param1
	);
	ld.param.b32 	%r32, [retval0];
	} // callseq 0
	setp.gt.s32 	%p3, %r42, %r47;
	@%p3 bra 	$L__BB0_14;
	add.s32 	%r34, %r25, %r47;
	max.s32 	%r35, %r25, %r1;
	sub.s32 	%r36, %r34, %r35;
	add.s32 	%r4, %r36, 1;
	and.b32  	%r5, %r4, 15;
	setp.lt.u32 	%p4, %r36, 15;
	mov.f32 	%f113, 0f00000000;
	@%p4 bra 	$L__BB0_5;
	and.b32  	%r37, %r4, -16;
	neg.s32 	%r40, %r37;
	add.s64 	%rd3, %rd2, 32;
	mul.wide.s32 	%rd14, %r1, 4;
	add.s64 	%rd15, %rd14, %rd1;
	add.s64 	%rd4, %rd15, -28;
	mov.f32 	%f113, 0f00000000;
$L__BB0_4:
	.pragma "nounroll";
	mul.wide.s32 	%rd16, %r42, 4;
	add.s64 	%rd17, %rd3, %rd16;
	sub.s64 	%rd18, %rd4, %rd16;
	ld.global.f32 	%f19, [%rd17+-32];
	ld.global.f32 	%f20, [%rd18+28];
	fma.rn.f32 	%f21, %f19, %f20, %f113;
	ld.global.f32 	%f22, [%rd17+-28];
	ld.global.f32 	%f23, [%rd18+24];
	fma.rn.f32 	%f24, %f22, %f23, %f21;
	ld.global.f32 	%f25, [%rd17+-24];
	ld.global.f32 	%f26, [%rd18+20];
	fma.rn.f32 	%f27, %f25, %f26, %f24;
	ld.global.f32 	%f28, [%rd17+-20];
	ld.global.f32 	%f29, [%rd18+16];
	fma.rn.f32 	%f30, %f28, %f29, %f27;
	ld.global.f32 	%f31, [%rd17+-16];
	ld.global.f32 	%f32, [%rd18+12];
	fma.rn.f32 	%f33, %f31, %f32, %f30;
	ld.global.f32 	%f34, [%rd17+-12];
	ld.global.f32 	%f35, [%rd18+8];
	fma.rn.f32 	%f36, %f34, %f35, %f33;
	ld.global.f32 	%f37, [%rd17+-8];
	ld.global.f32 	%f38, [%rd18+4];
	fma.rn.f32 	%f39, %f37, %f38, %f36;
	ld.global.f32 	%f40, [%rd17+-4];
	ld.global.f32 	%f41, [%rd18];
	fma.rn.f32 	%f42, %f40, %f41, %f39;
	ld.global.f32 	%f43, [%rd17];
	ld.global.f32 	%f44, [%rd18+-4];
	fma.rn.f32 	%f45, %f43, %f44, %f42;
	ld.global.f32 	%f46, [%rd17+4];
	ld.global.f32 	%f47, [%rd18+-8];
	fma.rn.f32 	%f48, %f46, %f47, %f45;
	ld.global.f32 	%f49, [%rd17+8];
	ld.global.f32 	%f50, [%rd18+-12];
	fma.rn.f32 	%f51, %f49, %f50, %f48;
	ld.global.f32 	%f52, [%rd17+12];
	ld.global.f32 	%f53, [%rd18+-16];
	fma.rn.f32 	%f54, %f52, %f53, %f51;
	ld.global.f32 	%f55, [%rd17+16];
	ld.global.f32 	%f56, [%rd18+-20];
	fma.rn.f32 	%f57, %f55, %f56, %f54;
	ld.global.f32 	%f58, [%rd17+20];
	ld.global.f32 	%f59, [%rd18+-24];
	fma.rn.f32 	%f60, %f58, %f59, %f57;
	ld.global.f32 	%f61, [%rd17+24];
	ld.global.f32 	%f62, [%rd18+-28];
	fma.rn.f32 	%f63, %f61, %f62, %f60;
	ld.global.f32 	%f64, [%rd17+28];
	ld.global.f32 	%f65, [%rd18+-32];
	fma.rn.f32 	%f113, %f64, %f65, %f63;
	add.s32 	%r42, %r42, 16;
	add.s32 	%r40, %r40, 16;
	setp.ne.s32 	%p5, %r40, 0;
	@%p5 bra 	$L__BB0_4;
$L__BB0_5:
	setp.eq.s32 	%p6, %r5, 0;
	@%p6 bra 	$L__BB0_14;
	and.b32  	%r12, %r4, 7;
	setp.lt.u32 	%p7, %r5, 8;
	@%p7 bra 	$L__BB0_8;
	mul.wide.s32 	%rd19, %r42, 4;
	add.s64 	%rd20, %rd2, %rd19;
	ld.global.f32 	%f67, [%rd20];
	sub.s32 	%r38, %r1, %r42;
	mul.wide.s32 	%rd21, %r38, 4;
	add.s64 	%rd22, %rd1, %rd21;
	ld.global.f32 	%f68, [%rd22];
	fma.rn.f32 	%f69, %f67, %f68, %f113;
	ld.global.f32 	%f70, [%rd20+4];
	ld.global.f32 	%f71, [%rd22+-4];
	fma.rn.f32 	%f72, %f70, %f71, %f69;
	ld.global.f32 	%f73, [%rd20+8];
	ld.global.f32 	%f74, [%rd22+-8];
	fma.rn.f32 	%f75, %f73, %f74, %f72;
	ld.global.f32 	%f76, [%rd20+12];
	ld.global.f32 	%f77, [%rd22+-12];
	fma.rn.f32 	%f78, %f76, %f77, %f75;
	ld.global.f32 	%f79, [%rd20+16];
	ld.global.f32 	%f80, [%rd22+-16];
	fma.rn.f32 	%f81, %f79, %f80, %f78;
	ld.global.f32 	%f82, [%rd20+20];
	ld.global.f32 	%f83, [%rd22+-20];
	fma.rn.f32 	%f84, %f82, %f83, %f81;
	ld.global.f32 	%f85, [%rd20+24];
	ld.global.f32 	%f86, [%rd22+-24];
	fma.rn.f32 	%f87, %f85, %f86, %f84;
	ld.global.f32 	%f88, [%rd20+28];
	ld.global.f32 	%f89, [%rd22+-28];
	fma.rn.f32 	%f113, %f88, %f89, %f87;
	add.s32 	%r42, %r42, 8;
$L__BB0_8:
	setp.eq.s32 	%p8, %r12, 0;
	@%p8 bra 	$L__BB0_14;
	and.b32  	%r15, %r4, 3;
	setp.lt.u32 	%p9, %r12, 4;
	@%p9 bra 	$L__BB0_11;
	mul.wide.s32 	%rd23, %r42, 4;
	add.s64 	%rd24, %rd2, %rd23;
	ld.global.f32 	%f91, [%rd24];
	sub.s32 	%r39, %r1, %r42;
	mul.wide.s32 	%rd25, %r39, 4;
	add.s64 	%rd26, %rd1, %rd25;
	ld.global.f32 	%f92, [%rd26];
	fma.rn.f32 	%f93, %f91, %f92, %f113;
	ld.global.f32 	%f94, [%rd24+4];
	ld.global.f32 	%f95, [%rd26+-4];
	fma.rn.f32 	%f96, %f94, %f95, %f93;
	ld.global.f32 	%f97, [%rd24+8];
	ld.global.f32 	%f98, [%rd26+-8];
	fma.rn.f32 	%f99, %f97, %f98, %f96;
	ld.global.f32 	%f100, [%rd24+12];
	ld.global.f32 	%f101, [%rd26+-12];
	fma.rn.f32 	%f113, %f100, %f101, %f99;
	add.s32 	%r42, %r42, 4;
$L__BB0_11:
	setp.eq.s32 	%p10, %r15, 0;
	@%p10 bra 	$L__BB0_14;
	mul.wide.s32 	%rd27, %r1, 4;
	add.s64 	%rd5, %rd1, %rd27;
	neg.s32 	%r45, %r15;
$L__BB0_13:
	.pragma "nounroll";
	mul.wide.s32 	%rd28, %r42, 4;
	sub.s64 	%rd29, %rd5, %rd28;
	add.s64 	%rd30, %rd2, %rd28;
	ld.global.f32 	%f102, [%rd30];
	ld.global.f32 	%f103, [%rd29];
	fma.rn.f32 	%f113, %f102, %f103, %f113;
	add.s32 	%r42, %r42, 1;
	add.s32 	%r45, %r45, 1;
	setp.ne.s32 	%p11, %r45, 0;
	@%p11 bra 	$L__BB0_13;
$L__BB0_14:
	cvta.to.global.u64 	%rd31, %rd6;
	cvta.to.global.u64 	%rd32, %rd7;
	mul.wide.s32 	%rd33, %r1, 4;
	add.s64 	%rd34, %rd31, %rd33;
	st.global.f32 	[%rd34], %f113;
	add.s64 	%rd35, %rd32, %rd33;
	st.global.u32 	[%rd35], %r47;
	ret;

}


// ===== COMPILED SASS (sm_100) =====

	.target	sm_100

	.elftype	@"ET_EXEC"


//--------------------- .note.nv.tkinfo           --------------------------
	.section	.note.nv.tkinfo,"",@"SHT_NOTE"
	.sectionflags	@"SHF_NOTE_NV_TKINFO"
	.tkinfo
        /*0018*/ 	.word	0x00000002
        /*0030*/ 	.string	""
        /*0030*/ 	.string	"ptxas"
        /*0030*/ 	.string	"Cuda compilation tools, release 13.0, V13.0.88"
        /*0030*/ 	.string	"Build cuda_13.0.r13.0/compiler.36424714_0"
        /*0030*/ 	.string	"-arch sm_100 -m 64 "



//--------------------- .note.nv.cuinfo           --------------------------
	.section	.note.nv.cuinfo,"",@"SHT_NOTE"
	.sectionflags	@"SHF_NOTE_NV_CUINFO"
        /*0018*/ 	.short	0x0002
        /*001a*/ 	.short	0x0064
        /*001c*/ 	.short	0x0082
	.zero		2


//--------------------- .nv.info                  --------------------------
	.section	.nv.info,"",@"SHT_CUDA_INFO"
	.align	4


	//----- nvinfo : EIATTR_REGCOUNT
	.align		4
        /*0000*/ 	.byte	0x04, 0x2f
        /*0002*/ 	.short	(.L_2 - .L_1)
	.align		4
.L_1:
        /*0004*/ 	.word	index@(_Z13vecConvKernelPfS_S_Piii)
        /*0008*/ 	.word	0x00000020


	//----- nvinfo : EIATTR_FRAME_SIZE
	.align		4
.L_2:
        /*000c*/ 	.byte	0x04, 0x11
        /*000e*/ 	.short	(.L_4 - .L_3)
	.align		4
.L_3:
        /*0010*/ 	.word	index@(_Z13vecConvKernelPfS_S_Piii)
        /*0014*/ 	.word	0x00000008


	//----- nvinfo : EIATTR_MIN_STACK_SIZE
	.align		4
.L_4:
        /*0018*/ 	.byte	0x04, 0x12
        /*001a*/ 	.short	(.L_6 - .L_5)
	.align		4
.L_5:
        /*001c*/ 	.word	index@(_Z13vecConvKernelPfS_S_Piii)
        /*0020*/ 	.word	0x00000008
.L_6:


//--------------------- .nv.compat                --------------------------
	.section	.nv.compat,"",@"SHT_CUDA_COMPAT_INFO"
	.align	4
        /*0000*/ 	.byte	0x02, 0x09, 0x00, 0x00, 0x02, 0x02, 0x01, 0x00, 0x02, 0x05, 0x05, 0x00, 0x03, 0x07, 0x01, 0x01
        /*0010*/ 	.byte	0x02, 0x03, 0x00, 0x00, 0x02, 0x06, 0x01, 0x00, 0x04, 0x0b, 0x08, 0x00, 0x09, 0x00, 0x00, 0x00
        /*0020*/ 	.byte	0x00, 0x00, 0x00, 0x00


//--------------------- .nv.info._Z13vecConvKernelPfS_S_Piii --------------------------
	.section	.nv.info._Z13vecConvKernelPfS_S_Piii,"",@"SHT_CUDA_INFO"
	.sectionflags	@""
	.align	4


	//----- nvinfo : EIATTR_CUDA_API_VERSION
	.align		4
        /*0000*/ 	.byte	0x04, 0x37
        /*0002*/ 	.short	(.L_8 - .L_7)
.L_7:
        /*0004*/ 	.word	0x00000082


	//----- nvinfo : EIATTR_KPARAM_INFO
	.align		4
.L_8:
        /*0008*/ 	.byte	0x04, 0x17
        /*000a*/ 	.short	(.L_10 - .L_9)
.L_9:
        /*000c*/ 	.word	0x00000000
        /*0010*/ 	.short	0x0005
        /*0012*/ 	.short	0x0024
        /*0014*/ 	.byte	0x00, 0xf0, 0x11, 0x00


	//----- nvinfo : EIATTR_KPARAM_INFO
	.align		4
.L_10:
        /*0018*/ 	.byte	0x04, 0x17
        /*001a*/ 	.short	(.L_12 - .L_11)
.L_11:
        /*001c*/ 	.word	0x00000000
        /*0020*/ 	.short	0x0004
        /*0022*/ 	.short	0x0020
        /*0024*/ 	.byte	0x00, 0xf0, 0x11, 0x00


	//----- nvinfo : EIATTR_KPARAM_INFO
	.align		4
.L_12:
        /*0028*/ 	.byte	0x04, 0x17
        /*002a*/ 	.short	(.L_14 - .L_13)
.L_13:
        /*002c*/ 	.word	0x00000000
        /*0030*/ 	.short	0x0003
        /*0032*/ 	.short	0x0018
        /*0034*/ 	.byte	0x00, 0xf5, 0x21, 0x00


	//----- nvinfo : EIATTR_KPARAM_INFO
	.align		4
.L_14:
        /*0038*/ 	.byte	0x04, 0x17
        /*003a*/ 	.short	(.L_16 - .L_15)
.L_15:
        /*003c*/ 	.word	0x00000000
        /*0040*/ 	.short	0x0002
        /*0042*/ 	.short	0x0010
        /*0044*/ 	.byte	0x00, 0xf5, 0x21, 0x00


	//----- nvinfo : EIATTR_KPARAM_INFO
	.align		4
.L_16:
        /*0048*/ 	.byte	0x04, 0x17
        /*004a*/ 	.short	(.L_18 - .L_17)
.L_17:
        /*004c*/ 	.word	0x00000000
        /*0050*/ 	.short	0x0001
        /*0052*/ 	.short	0x0008
        /*0054*/ 	.byte	0x00, 0xf5, 0x21, 0x00


	//----- nvinfo : EIATTR_KPARAM_INFO
	.align		4
.L_18:
        /*0058*/ 	.byte	0x04, 0x17
        /*005a*/ 	.short	(.L_20 - .L_19)
.L_19:
        /*005c*/ 	.word	0x00000000
        /*0060*/ 	.short	0x0000
        /*0062*/ 	.short	0x0000
        /*0064*/ 	.byte	0x00, 0xf5, 0x21, 0x00


	//----- nvinfo : EIATTR_SPARSE_MMA_MASK
	.align		4
.L_20:
        /*0068*/ 	.byte	0x03, 0x50
        /*006a*/ 	.short	0x0000


	//----- nvinfo : EIATTR_MAXREG_COUNT
	.align		4
        /*006c*/ 	.byte	0x03, 0x1b
        /*006e*/ 	.short	0x00ff


	//----- nvinfo : EIATTR_EXTERNS
	.align		4
        /*0070*/ 	.byte	0x04, 0x0f
        /*0072*/ 	.short	(.L_22 - .L_21)


	//   ....[0]....
	.align		4
.L_21:
        /*0074*/ 	.word	index@(vprintf)


	//----- nvinfo : EIATTR_MERCURY_ISA_VERSION
	.align		4
.L_22:
        /*0078*/ 	.byte	0x03, 0x5f
        /*007a*/ 	.short	0x0101


	//----- nvinfo : EIATTR_VRC_CTA_INIT_COUNT
	.align		4
        /*007c*/ 	.byte	0x02, 0x4a
	.zero		1
	.zero		1


	//----- nvinfo : EIATTR_SYSCALL_OFFSETS
	.align		4
        /*0080*/ 	.byte	0x04, 0x46
        /*0082*/ 	.short	(.L_24 - .L_23)


	//   ....[0]....
.L_23:
        /*0084*/ 	.word	0x000001e0


	//----- nvinfo : EIATTR_EXIT_INSTR_OFFSETS
	.align		4
.L_24:
        /*0088*/ 	.byte	0x04, 0x1c
        /*008a*/ 	.short	(.L_26 - .L_25)


	//   ....[0]....
.L_25:
        /*008c*/ 	.word	0x00000c30


	//----- nvinfo : EIATTR_CRS_STACK_SIZE
	.align		4
.L_26:
        /*0090*/ 	.byte	0x04, 0x1e
        /*0092*/ 	.short	(.L_28 - .L_27)
.L_27:
        /*0094*/ 	.word	0x00000000


	//----- nvinfo : EIATTR_CBANK_PARAM_SIZE
	.align		4
.L_28:
        /*0098*/ 	.byte	0x03, 0x19
        /*009a*/ 	.short	0x0028


	//----- nvinfo : EIATTR_PARAM_CBANK
	.align		4
        /*009c*/ 	.byte	0x04, 0x0a
        /*009e*/ 	.short	(.L_30 - .L_29)
	.align		4
.L_29:
        /*00a0*/ 	.word	index@(.nv.constant0._Z13vecConvKernelPfS_S_Piii)
        /*00a4*/ 	.short	0x0380
        /*00a6*/ 	.short	0x0028


	//----- nvinfo : EIATTR_SW_WAR
	.align		4
.L_30:
        /*00a8*/ 	.byte	0x04, 0x36
        /*00aa*/ 	.short	(.L_32 - .L_31)
.L_31:
        /*00ac*/ 	.word	0x00000008
.L_32:


//--------------------- .nv.callgraph             --------------------------
	.section	.nv.callgraph,"",@"SHT_CUDA_CALLGRAPH"
	.align	4
	.sectionentsize	8
	.align		4
        /*0000*/ 	.word	0x00000000
	.align		4
        /*0004*/ 	.word	0xffffffff
	.align		4
        /*0008*/ 	.word	index@(_Z13vecConvKernelPfS_S_Piii)
	.align		4
        /*000c*/ 	.word	index@(vprintf)
	.align		4
        /*0010*/ 	.word	0x00000000
	.align		4
        /*0014*/ 	.word	0xfffffffe
	.align		4
        /*0018*/ 	.word	0x00000000
	.align		4
        /*001c*/ 	.word	0xfffffffd
	.align		4
        /*0020*/ 	.word	0x00000000
	.align		4
        /*0024*/ 	.word	0xfffffffc


//--------------------- .nv.constant4             --------------------------
	.section	.nv.constant4,"a",@progbits
	.align	8
	.align		8
.nv.constant4:
        /*0000*/ 	.dword	vprintf
	.align		8
        /*0008*/ 	.dword	$str


//--------------------- .text._Z13vecConvKernelPfS_S_Piii --------------------------
	.section	.text._Z13vecConvKernelPfS_S_Piii,"ax",@progbits
	.align	128
        .global         _Z13vecConvKernelPfS_S_Piii
        .type           _Z13vecConvKernelPfS_S_Piii,@function
        .size           _Z13vecConvKernelPfS_S_Piii,(.L_x_12 - _Z13vecConvKernelPfS_S_Piii)
        .other          _Z13vecConvKernelPfS_S_Piii,@"STO_CUDA_ENTRY STV_DEFAULT"
_Z13vecConvKernelPfS_S_Piii:
.text._Z13vecConvKernelPfS_S_Piii:
[----:B------:R-:W0:Y:S01]  /*0000*/  LDC R1, c[0x0][0x37c] ;  /* 0x0000df00ff017b82 */ /* 0x000e220000000800 */
[----:B------:R-:W1:Y:S01]  /*0010*/  S2R R19, SR_TID.X ;  /* 0x0000000000137919 */ /* 0x000e620000002100 */
[----:B------:R-:W2:Y:S01]  /*0020*/  LDCU UR6, c[0x0][0x2fc] ;  /* 0x00005f80ff0677ac */ /* 0x000ea20008000800 */
[----:B0-----:R-:W-:Y:S01]  /*0030*/  IADD3 R1, PT, PT, R1, -0x8, RZ ;  /* 0xfffffff801017810 */ /* 0x001fe20007ffe0ff */
[----:B------:R-:W-:Y:S01]  /*0040*/  BSSY.RECONVERGENT B6, `(.L_x_0) ;  /* 0x00000b8000067945 */ /* 0x000fe20003800200 */
[----:B------:R-:W1:Y:S01]  /*0050*/  S2R R0, SR_CTAID.X ;  /* 0x0000000000007919 */ /* 0x000e620000002500 */
[----:B------:R-:W0:Y:S01]  /*0060*/  LDCU.64 UR38, c[0x0][0x3a0] ;  /* 0x00007400ff2677ac */ /* 0x000e220008000a00 */
[----:B------:R-:W-:Y:S01]  /*0070*/  HFMA2 R18, -RZ, RZ, 0, 0 ;  /* 0x00000000ff127431 */ /* 0x000fe200000001ff */
[----:B------:R-:W1:Y:S01]  /*0080*/  LDCU UR7, c[0x0][0x360] ;  /* 0x00006c00ff0777ac */ /* 0x000e620008000800 */
[----:B------:R-:W3:Y:S01]  /*0090*/  LDCU UR5, c[0x0][0x2f8] ;  /* 0x00005f00ff0577ac */ /* 0x000ee20008000800 */
[----:B------:R-:W4:Y:S01]  /*00a0*/  LDCU UR8, c[0x0][0x3a0] ;  /* 0x00007400ff0877ac */ /* 0x000f220008000800 */
[----:B------:R-:W1:Y:S01]  /*00b0*/  LDCU.64 UR36, c[0x0][0x358] ;  /* 0x00006b00ff2477ac */ /* 0x000e620008000a00 */
[----:B0-----:R-:W-:Y:S01]  /*00c0*/  UIADD3 UR4, UPT, UPT, UR38, -0x2, UR39 ;  /* 0xfffffffe26047890 */ /* 0x001fe2000fffe027 */
[----:B---3--:R-:W-:Y:S01]  /*00d0*/  IADD3 R6, P1, PT, R1, UR5, RZ ;  /* 0x0000000501067c10 */ /* 0x008fe2000ff3e0ff */
[----:B----4-:R-:W-:-:S03]  /*00e0*/  IMAD.U32 R17, RZ, RZ, UR8 ;  /* 0x00000008ff117e24 */ /* 0x010fc6000f8e00ff */
[----:B--2---:R-:W-:Y:S01]  /*00f0*/  IADD3.X R7, PT, PT, RZ, UR6, RZ, P1, !PT ;  /* 0x00000006ff077c10 */ /* 0x004fe20008ffe4ff */
[----:B-1----:R-:W-:-:S05]  /*0100*/  IMAD R19, R0, UR7, R19 ;  /* 0x0000000700137c24 */ /* 0x002fca000f8e0213 */
[----:B------:R-:W-:-:S13]  /*0110*/  ISETP.GT.AND P0, PT, R19, UR4, PT ;  /* 0x0000000413007c0c */ /* 0x000fda000bf04270 */
[----:B------:R-:W-:Y:S05]  /*0120*/  @P0 BRA `(.L_x_1) ;  /* 0x0000000800a40947 */ /* 0x000fea0003800000 */
[C---:B------:R-:W-:Y:S01]  /*0130*/  ISETP.GT.AND P0, PT, R19.reuse, UR39, PT ;  /* 0x0000002713007c0c */ /* 0x040fe2000bf04270 */
[----:B------:R-:W0:Y:S01]  /*0140*/  LDCU.64 UR4, c[0x4][0x8] ;  /* 0x01000100ff0477ac */ /* 0x000e220008000a00 */
[C---:B------:R-:W-:Y:S02]  /*0150*/  IADD3 R16, PT, PT, R19.reuse, -UR39, RZ ;  /* 0x8000002713107c10 */ /* 0x040fe4000fffe0ff */
[----:B------:R-:W-:Y:S02]  /*0160*/  VIMNMX R17, PT, PT, R19, UR38, PT ;  /* 0x0000002613117c48 */ /* 0x000fe4000bfe0100 */
[----:B------:R-:W-:Y:S02]  /*0170*/  SEL R16, R16, RZ, P0 ;  /* 0x000000ff10107207 */ /* 0x000fe40000000000 */
[----:B------:R-:W-:-:S03]  /*0180*/  MOV R0, 0x0 ;  /* 0x0000000000007802 */ /* 0x000fc60000000f00 */
[----:B------:R1:W-:Y:S01]  /*0190*/  STL.64 [R1], R16 ;  /* 0x0000001001007387 */ /* 0x0003e20000100a00 */
[----:B------:R1:W2:Y:S01]  /*01a0*/  LDC.64 R2, c[0x4][R0] ;  /* 0x0100000000027b82 */ /* 0x0002a20000000a00 */
[----:B0-----:R-:W-:Y:S01]  /*01b0*/  IMAD.U32 R4, RZ, RZ, UR4 ;  /* 0x00000004ff047e24 */ /* 0x001fe2000f8e00ff */
[----:B------:R-:W-:-:S07]  /*01c0*/  MOV R5, UR5 ;  /* 0x0000000500057c02 */ /* 0x000fce0008000f00 */
[----:B------:R-:W-:-:S07]  /*01d0*/  LEPC R20, `(.L_x_2) ;  /* 0x000000001014794e */ /* 0x000fce0000000000 */
[----:B-12---:R-:W-:Y:S05]  /*01e0*/  CALL.ABS.NOINC R2 ;  /* 0x0000000002007343 */ /* 0x006fea0003c00000 */
.L_x_2:
[----:B------:R-:W-:-:S13]  /*01f0*/  ISETP.GT.AND P0, PT, R16, R17, PT ;  /* 0x000000111000720c */ /* 0x000fda0003f04270 */
[----:B------:R-:W-:Y:S05]  /*0200*/  @P0 BRA `(.L_x_1) ;  /* 0x00000008006c0947 */ /* 0x000fea0003800000 */
[----:B------:R-:W0:Y:S01]  /*0210*/  LDCU UR4, c[0x0][0x3a4] ;  /* 0x00007480ff0477ac */ /* 0x000e220008000800 */
[----:B------:R-:W-:Y:S01]  /*0220*/  BSSY.RECONVERGENT B0, `(.L_x_3) ;  /* 0x000004a000007945 */ /* 0x000fe20003800200 */
[----:B------:R-:W-:Y:S01]  /*0230*/  IMAD.MOV.U32 R18, RZ, RZ, RZ ;  /* 0x000000ffff127224 */ /* 0x000fe200078e00ff */
[----:B0-----:R-:W-:-:S04]  /*0240*/  VIMNMX R0, PT, PT, R19, UR4, !PT ;  /* 0x0000000413007c48 */ /* 0x001fc8000ffe0100 */
[----:B------:R-:W-:-:S04]  /*0250*/  IADD3 R0, PT, PT, -R0, UR4, R17 ;  /* 0x0000000400007c10 */ /* 0x000fc8000fffe111 */
[C---:B------:R-:W-:Y:S02]  /*0260*/  ISETP.GE.U32.AND P1, PT, R0.reuse, 0xf, PT ;  /* 0x0000000f0000780c */ /* 0x040fe40003f26070 */
[----:B------:R-:W-:-:S04]  /*0270*/  IADD3 R6, PT, PT, R0, 0x1, RZ ;  /* 0x0000000100067810 */ /* 0x000fc80007ffe0ff */
[----:B------:R-:W-:-:S04]  /*0280*/  LOP3.LUT R24, R6, 0xf, RZ, 0xc0, !PT ;  /* 0x0000000f06187812 */ /* 0x000fc800078ec0ff */
[----:B------:R-:W-:-:S03]  /*0290*/  ISETP.NE.AND P0, PT, R24, RZ, PT ;  /* 0x000000ff1800720c */ /* 0x000fc60003f05270 */
[----:B------:R-:W-:Y:S10]  /*02a0*/  @!P1 BRA `(.L_x_4) ;  /* 0x0000000400049947 */ /* 0x000ff40003800000 */
[----:B------:R-:W0:Y:S01]  /*02b0*/  LDC.64 R2, c[0x0][0x388] ;  /* 0x0000e200ff027b82 */ /* 0x000e220000000a00 */
[----:B------:R-:W-:Y:S02]  /*02c0*/  LOP3.LUT R8, R6, 0xfffffff0, RZ, 0xc0, !PT ;  /* 0xfffffff006087812 */ /* 0x000fe400078ec0ff */
[----:B------:R-:W-:Y:S02]  /*02d0*/  MOV R18, RZ ;  /* 0x000000ff00127202 */ /* 0x000fe40000000f00 */
[----:B------:R-:W-:Y:S01]  /*02e0*/  IADD3 R8, PT, PT, -R8, RZ, RZ ;  /* 0x000000ff08087210 */ /* 0x000fe20007ffe1ff */
[----:B0-----:R-:W-:-:S03]  /*02f0*/  IMAD.WIDE R2, R19, 0x4, R2 ;  /* 0x0000000413027825 */ /* 0x001fc600078e0202 */
[----:B------:R-:W-:-:S04]  /*0300*/  IADD3 R7, P1, PT, R2, -0x1c, RZ ;  /* 0xffffffe402077810 */ /* 0x000fc80007f3e0ff */
[----:B------:R-:W-:-:S09]  /*0310*/  IADD3.X R0, PT, PT, R3, -0x1, RZ, P1, !PT ;  /* 0xffffffff03007810 */ /* 0x000fd20000ffe4ff */
.L_x_5:
[----:B------:R-:W0:Y:S01]  /*0320*/  LDC.64 R10, c[0x0][0x380] ;  /* 0x0000e000ff0a7b82 */ /* 0x000e220000000a00 */
[----:B------:R-:W-:-:S03]  /*0330*/  IMAD.WIDE R2, R16, 0x4, RZ ;  /* 0x0000000410027825 */ /* 0x000fc600078e02ff */
[----:B------:R-:W-:-:S05]  /*0340*/  IADD3 R4, P3, PT, -R2, R7, RZ ;  /* 0x0000000702047210 */ /* 0x000fca0007f7e1ff */
[----:B------:R-:W-:-:S05]  /*0350*/  IMAD.X R5, R0, 0x1, ~R3, P3 ;  /* 0x0000000100057824 */ /* 0x000fca00018e0e03 */
[----:B------:R-:W2:Y:S04]  /*0360*/  LDG.E R25, desc[UR36][R4.64+0x18] ;  /* 0x0000182404197981 */ /* 0x000ea8000c1e1900 */
[----:B------:R-:W3:Y:S01]  /*0370*/  LDG.E R13, desc[UR36][R4.64+0x10] ;  /* 0x00001024040d7981 */ /* 0x000ee2000c1e1900 */
[----:B0-----:R-:W-:-:S03]  /*0380*/  IADD3 R2, P1, P2, R2, 0x20, R10 ;  /* 0x0000002002027810 */ /* 0x001fc60007a3e00a */
[----:B------:R-:W4:Y:S01]  /*0390*/  LDG.E R22, desc[UR36][R4.64+0xc] ;  /* 0x00000c2404167981 */ /* 0x000f22000c1e1900 */
[----:B------:R-:W-:-:S03]  /*03a0*/  IADD3.X R3, PT, PT, R3, R11, RZ, P1, P2 ;  /* 0x0000000b03037210 */ /* 0x000fc60000fe44ff */
[----:B------:R-:W5:Y:S04]  /*03b0*/  LDG.E R10, desc[UR36][R4.64+0x1c] ;  /* 0x00001c24040a7981 */ /* 0x000f68000c1e1900 */
[----:B------:R-:W5:Y:S04]  /*03c0*/  LDG.E R9, desc[UR36][R2.64+-0x20] ;  /* 0xffffe02402097981 */ /* 0x000f68000c1e1900 */
[----:B------:R-:W2:Y:S04]  /*03d0*/  LDG.E R26, desc[UR36][R2.64+-0x1c] ;  /* 0xffffe424021a7981 */ /* 0x000ea8000c1e1900 */
[----:B------:R-:W3:Y:S04]  /*03e0*/  LDG.E R11, desc[UR36][R4.64+0x14] ;  /* 0x00001424040b7981 */ /* 0x000ee8000c1e1900 */
[----:B------:R-:W3:Y:S04]  /*03f0*/  LDG.E R12, desc[UR36][R2.64+-0x18] ;  /* 0xffffe824020c7981 */ /* 0x000ee8000c1e1900 */
[----:B------:R-:W4:Y:S04]  /*0400*/  LDG.E R14, desc[UR36][R2.64+-0x14] ;  /* 0xffffec24020e7981 */ /* 0x000f28000c1e1900 */
[----:B------:R-:W4:Y:S04]  /*0410*/  LDG.E R23, desc[UR36][R2.64+-0x10] ;  /* 0xfffff02402177981 */ /* 0x000f28000c1e1900 */
[----:B------:R-:W4:Y:S04]  /*0420*/  LDG.E R20, desc[UR36][R4.64+0x8] ;  /* 0x0000082404147981 */ /* 0x000f28000c1e1900 */
[----:B------:R-:W4:Y:S04]  /*0430*/  LDG.E R21, desc[UR36][R2.64+-0xc] ;  /* 0xfffff42402157981 */ /* 0x000f28000c1e1900 */
[----:B------:R-:W4:Y:S04]  /*0440*/  LDG.E R15, desc[UR36][R4.64+0x4] ;  /* 0x00000424040f7981 */ /* 0x000f28000c1e1900 */
[----:B------:R-:W4:Y:S04]  /*0450*/  LDG.E R28, desc[UR36][R4.64+-0x1c] ;  /* 0xffffe424041c7981 */ /* 0x000f28000c1e1900 */
[----:B------:R-:W4:Y:S01]  /*0460*/  LDG.E R27, desc[UR36][R4.64+-0x20] ;  /* 0xffffe024041b7981 */ /* 0x000f22000c1e1900 */
[----:B-----5:R-:W-:-:S03]  /*0470*/  FFMA R9, R9, R10, R18 ;  /* 0x0000000a09097223 */ /* 0x020fc60000000012 */
[----:B------:R-:W5:Y:S01]  /*0480*/  LDG.E R18, desc[UR36][R2.64+-0x8] ;  /* 0xfffff82402127981 */ /* 0x000f62000c1e1900 */
[----:B--2---:R-:W-:-:S03]  /*0490*/  FFMA R25, R26, R25, R9 ;  /* 0x000000191a197223 */ /* 0x004fc60000000009 */
[----:B------:R-:W2:Y:S04]  /*04a0*/  LDG.E R9, desc[UR36][R4.64] ;  /* 0x0000002404097981 */ /* 0x000ea8000c1e1900 */
[----:B------:R-:W2:Y:S01]  /*04b0*/  LDG.E R10, desc[UR36][R2.64+-0x4] ;  /* 0xfffffc24020a7981 */ /* 0x000ea2000c1e1900 */
[----:B---3--:R-:W-:-:S03]  /*04c0*/  FFMA R25, R12, R11, R25 ;  /* 0x0000000b0c197223 */ /* 0x008fc60000000019 */
[----:B------:R-:W3:Y:S01]  /*04d0*/  LDG.E R11, desc[UR36][R4.64+-0x4] ;  /* 0xfffffc24040b7981 */ /* 0x000ee2000c1e1900 */
[----:B----4-:R-:W-:-:S03]  /*04e0*/  FFMA R26, R14, R13, R25 ;  /* 0x0000000d0e1a7223 */ /* 0x010fc60000000019 */
[----:B------:R-:W3:Y:S01]  /*04f0*/  LDG.E R12, desc[UR36][R2.64] ;  /* 0x00000024020c7981 */ /* 0x000ee2000c1e1900 */
[----:B------:R-:W-:-:S03]  /*0500*/  FFMA R26, R23, R22, R26 ;  /* 0x00000016171a7223 */ /* 0x000fc6000000001a */
[----:B------:R-:W4:Y:S04]  /*0510*/  LDG.E R13, desc[UR36][R4.64+-0x8] ;  /* 0xfffff824040d7981 */ /* 0x000f28000c1e1900 */
[----:B------:R-:W4:Y:S01]  /*0520*/  LDG.E R14, desc[UR36][R2.64+0x4] ;  /* 0x00000424020e7981 */ /* 0x000f22000c1e1900 */
[----:B------:R-:W-:-:S03]  /*0530*/  FFMA R25, R21, R20, R26 ;  /* 0x0000001415197223 */ /* 0x000fc6000000001a */
[----:B------:R-:W4:Y:S04]  /*0540*/  LDG.E R23, desc[UR36][R4.64+-0xc] ;  /* 0xfffff42404177981 */ /* 0x000f28000c1e1900 */
[----:B------:R-:W4:Y:S04]  /*0550*/  LDG.E R22, desc[UR36][R2.64+0x8] ;  /* 0x0000082402167981 */ /* 0x000f28000c1e1900 */
[----:B------:R-:W4:Y:S04]  /*0560*/  LDG.E R21, desc[UR36][R4.64+-0x10] ;  /* 0xfffff02404157981 */ /* 0x000f28000c1e1900 */
[----:B------:R-:W4:Y:S04]  /*0570*/  LDG.E R20, desc[UR36][R2.64+0xc] ;  /* 0x00000c2402147981 */ /* 0x000f28000c1e1900 */
[----:B------:R-:W4:Y:S01]  /*0580*/  LDG.E R26, desc[UR36][R2.64+0x1c] ;  /* 0x00001c24021a7981 */ /* 0x000f22000c1e1900 */
[----:B-----5:R-:W-:-:S03]  /*0590*/  FFMA R25, R18, R15, R25 ;  /* 0x0000000f12197223 */ /* 0x020fc60000000019 */
[----:B------:R-:W5:Y:S04]  /*05a0*/  LDG.E R18, desc[UR36][R4.64+-0x14] ;  /* 0xffffec2404127981 */ /* 0x000f68000c1e1900 */
[----:B------:R-:W5:Y:S01]  /*05b0*/  LDG.E R15, desc[UR36][R2.64+0x10] ;  /* 0x00001024020f7981 */ /* 0x000f62000c1e1900 */
[----:B--2---:R-:W-:-:S03]  /*05c0*/  FFMA R29, R10, R9, R25 ;  /* 0x000000090a1d7223 */ /* 0x004fc60000000019 */
[----:B------:R-:W2:Y:S04]  /*05d0*/  LDG.E R25, desc[UR36][R4.64+-0x18] ;  /* 0xffffe82404197981 */ /* 0x000ea8000c1e1900 */
[----:B------:R-:W2:Y:S04]  /*05e0*/  LDG.E R10, desc[UR36][R2.64+0x14] ;  /* 0x00001424020a7981 */ /* 0x000ea8000c1e1900 */
[----:B------:R-:W2:Y:S01]  /*05f0*/  LDG.E R9, desc[UR36][R2.64+0x18] ;  /* 0x0000182402097981 */ /* 0x000ea2000c1e1900 */
[----:B---3--:R-:W-:-:S04]  /*0600*/  FFMA R11, R12, R11, R29 ;  /* 0x0000000b0c0b7223 */ /* 0x008fc8000000001d */
[----:B----4-:R-:W-:Y:S01]  /*0610*/  FFMA R11, R14, R13, R11 ;  /* 0x0000000d0e0b7223 */ /* 0x010fe2000000000b */
[----:B------:R-:W-:-:S03]  /*0620*/  IADD3 R8, PT, PT, R8, 0x10, RZ ;  /* 0x0000001008087810 */ /* 0x000fc60007ffe0ff */
[----:B------:R-:W-:Y:S01]  /*0630*/  FFMA R11, R22, R23, R11 ;  /* 0x00000017160b7223 */ /* 0x000fe2000000000b */
[----:B------:R-:W-:-:S03]  /*0640*/  ISETP.NE.AND P1, PT, R8, RZ, PT ;  /* 0x000000ff0800720c */ /* 0x000fc60003f25270 */
[----:B------:R-:W-:Y:S01]  /*0650*/  FFMA R20, R20, R21, R11 ;  /* 0x0000001514147223 */ /* 0x000fe2000000000b */
[----:B------:R-:W-:-:S03]  /*0660*/  IADD3 R16, PT, PT, R16, 0x10, RZ ;  /* 0x0000001010107810 */ /* 0x000fc60007ffe0ff */
[----:B-----5:R-:W-:-:S04]  /*0670*/  FFMA R15, R15, R18, R20 ;  /* 0x000000120f0f7223 */ /* 0x020fc80000000014 */
[----:B--2---:R-:W-:-:S04]  /*0680*/  FFMA R10, R10, R25, R15 ;  /* 0x000000190a0a7223 */ /* 0x004fc8000000000f */
[----:B------:R-:W-:-:S04]  /*0690*/  FFMA R9, R9, R28, R10 ;  /* 0x0000001c09097223 */ /* 0x000fc8000000000a */
[----:B------:R-:W-:Y:S01]  /*06a0*/  FFMA R18, R26, R27, R9 ;  /* 0x0000001b1a127223 */ /* 0x000fe20000000009 */
[----:B------:R-:W-:Y:S06]  /*06b0*/  @P1 BRA `(.L_x_5) ;  /* 0xfffffffc00181947 */ /* 0x000fec000383ffff */
.L_x_4:
[----:B------:R-:W-:Y:S05]  /*06c0*/  BSYNC.RECONVERGENT B0 ;  /* 0x0000000000007941 */ /* 0x000fea0003800200 */
.L_x_3:
[----:B------:R-:W-:Y:S05]  /*06d0*/  @!P0 BRA `(.L_x_1) ;  /* 0x0000000400388947 */ /* 0x000fea0003800000 */
[----:B------:R-:W-:Y:S01]  /*06e0*/  ISETP.GE.U32.AND P0, PT, R24, 0x8, PT ;  /* 0x000000081800780c */ /* 0x000fe20003f06070 */
[----:B------:R-:W-:Y:S01]  /*06f0*/  BSSY.RECONVERGENT B0, `(.L_x_6) ;  /* 0x0000022000007945 */ /* 0x000fe20003800200 */
[----:B------:R-:W-:-:S04]  /*0700*/  LOP3.LUT R21, R6, 0x7, RZ, 0xc0, !PT ;  /* 0x0000000706157812 */ /* 0x000fc800078ec0ff */
[----:B------:R-:W-:-:S07]  /*0710*/  ISETP.NE.AND P1, PT, R21, RZ, PT ;  /* 0x000000ff1500720c */ /* 0x000fce0003f25270 */
[----:B------:R-:W-:Y:S06]  /*0720*/  @!P0 BRA `(.L_x_7) ;  /* 0x0000000000788947 */ /* 0x000fec0003800000 */
[----:B------:R-:W0:Y:S01]  /*0730*/  LDC.64 R4, c[0x0][0x388] ;  /* 0x0000e200ff047b82 */ /* 0x000e220000000a00 */
[----:B------:R-:W-:-:S07]  /*0740*/  IMAD.IADD R7, R19, 0x1, -R16 ;  /* 0x0000000113077824 */ /* 0x000fce00078e0a10 */
[----:B------:R-:W1:Y:S01]  /*0750*/  LDC.64 R2, c[0x0][0x380] ;  /* 0x0000e000ff027b82 */ /* 0x000e620000000a00 */
[----:B0-----:R-:W-:-:S05]  /*0760*/  IMAD.WIDE R4, R7, 0x4, R4 ;  /* 0x0000000407047825 */ /* 0x001fca00078e0204 */
[----:B------:R-:W2:Y:S01]  /*0770*/  LDG.E R14, desc[UR36][R4.64] ;  /* 0x00000024040e7981 */ /* 0x000ea2000c1e1900 */
[----:B-1----:R-:W-:-:S03]  /*0780*/  IMAD.WIDE R2, R16, 0x4, R2 ;  /* 0x0000000410027825 */ /* 0x002fc600078e0202 */
[----:B------:R-:W3:Y:S04]  /*0790*/  LDG.E R15, desc[UR36][R4.64+-0x4] ;  /* 0xfffffc24040f7981 */ /* 0x000ee8000c1e1900 */
[----:B------:R-:W2:Y:S04]  /*07a0*/  LDG.E R13, desc[UR36][R2.64] ;  /* 0x00000024020d7981 */ /* 0x000ea8000c1e1900 */
[----:B------:R-:W3:Y:S04]  /*07b0*/  LDG.E R20, desc[UR36][R2.64+0x4] ;  /* 0x0000042402147981 */ /* 0x000ee8000c1e1900 */
[----:B------:R-:W4:Y:S04]  /*07c0*/  LDG.E R23, desc[UR36][R4.64+-0x8] ;  /* 0xfffff82404177981 */ /* 0x000f28000c1e1900 */
[----:B------:R-:W4:Y:S04]  /*07d0*/  LDG.E R22, desc[UR36][R2.64+0x8] ;  /* 0x0000082402167981 */ /* 0x000f28000c1e1900 */
[----:B------:R-:W5:Y:S04]  /*07e0*/  LDG.E R25, desc[UR36][R4.64+-0xc] ;  /* 0xfffff42404197981 */ /* 0x000f68000c1e1900 */
        /* <DEDUP_REMOVED lines=8> */
[----:B------:R-:W5:Y:S01]  /*0870*/  LDG.E R26, desc[UR36][R2.64+0x1c] ;  /* 0x00001c24021a7981 */ /* 0x000f62000c1e1900 */
[----:B------:R-:W-:Y:S01]  /*0880*/  IADD3 R16, PT, PT, R16, 0x8, RZ ;  /* 0x0000000810107810 */ /* 0x000fe20007ffe0ff */
[----:B--2---:R-:W-:-:S04]  /*0890*/  FFMA R13, R13, R14, R18 ;  /* 0x0000000e0d0d7223 */ /* 0x004fc80000000012 */
[----:B---3--:R-:W-:-:S04]  /*08a0*/  FFMA R13, R20, R15, R13 ;  /* 0x0000000f140d7223 */ /* 0x008fc8000000000d */
[----:B----4-:R-:W-:-:S04]  /*08b0*/  FFMA R13, R22, R23, R13 ;  /* 0x00000017160d7223 */ /* 0x010fc8000000000d */
[----:B-----5:R-:W-:-:S04]  /*08c0*/  FFMA R24, R24, R25, R13 ;  /* 0x0000001918187223 */ /* 0x020fc8000000000d */
[----:B------:R-:W-:-:S04]  /*08d0*/  FFMA R11, R11, R12, R24 ;  /* 0x0000000c0b0b7223 */ /* 0x000fc80000000018 */
[----:B------:R-:W-:-:S04]  /*08e0*/  FFMA R9, R8, R9, R11 ;  /* 0x0000000908097223 */ /* 0x000fc8000000000b */
[----:B------:R-:W-:-:S04]  /*08f0*/  FFMA R7, R0, R7, R9 ;  /* 0x0000000700077223 */ /* 0x000fc80000000009 */
[----:B------:R-:W-:-:S07]  /*0900*/  FFMA R18, R26, R10, R7 ;  /* 0x0000000a1a127223 */ /* 0x000fce0000000007 */
.L_x_7:
[----:B------:R-:W-:Y:S05]  /*0910*/  BSYNC.RECONVERGENT B0 ;  /* 0x0000000000007941 */ /* 0x000fea0003800200 */
.L_x_6:
[----:B------:R-:W-:Y:S05]  /*0920*/  @!P1 BRA `(.L_x_1) ;  /* 0x0000000000a49947 */ /* 0x000fea0003800000 */
[----:B------:R-:W-:Y:S01]  /*0930*/  ISETP.GE.U32.AND P0, PT, R21, 0x4, PT ;  /* 0x000000041500780c */ /* 0x000fe20003f06070 */
[----:B------:R-:W-:Y:S01]  /*0940*/  BSSY.RECONVERGENT B0, `(.L_x_8) ;  /* 0x0000016000007945 */ /* 0x000fe20003800200 */
[----:B------:R-:W-:-:S04]  /*0950*/  LOP3.LUT R0, R6, 0x3, RZ, 0xc0, !PT ;  /* 0x0000000306007812 */ /* 0x000fc800078ec0ff */
[----:B------:R-:W-:-:S07]  /*0960*/  ISETP.NE.AND P1, PT, R0, RZ, PT ;  /* 0x000000ff0000720c */ /* 0x000fce0003f25270 */
[----:B------:R-:W-:Y:S06]  /*0970*/  @!P0 BRA `(.L_x_9) ;  /* 0x0000000000488947 */ /* 0x000fec0003800000 */
[----:B------:R-:W0:Y:S01]  /*0980*/  LDC.64 R4, c[0x0][0x388] ;  /* 0x0000e200ff047b82 */ /* 0x000e220000000a00 */
[----:B------:R-:W-:-:S07]  /*0990*/  IADD3 R7, PT, PT, R19, -R16, RZ ;  /* 0x8000001013077210 */ /* 0x000fce0007ffe0ff */
        /* <DEDUP_REMOVED lines=10> */
[----:B------:R-:W5:Y:S01]  /*0a40*/  LDG.E R13, desc[UR36][R2.64+0xc] ;  /* 0x00000c24020d7981 */ /* 0x000f62000c1e1900 */
[----:B------:R-:W-:Y:S01]  /*0a50*/  IADD3 R16, PT, PT, R16, 0x4, RZ ;  /* 0x0000000410107810 */ /* 0x000fe20007ffe0ff */
[----:B--2---:R-:W-:-:S04]  /*0a60*/  FFMA R6, R7, R6, R18 ;  /* 0x0000000607067223 */ /* 0x004fc80000000012 */
[----:B---3--:R-:W-:-:S04]  /*0a70*/  FFMA R6, R9, R8, R6 ;  /* 0x0000000809067223 */ /* 0x008fc80000000006 */
[----:B----4-:R-:W-:-:S04]  /*0a80*/  FFMA R6, R11, R10, R6 ;  /* 0x0000000a0b067223 */ /* 0x010fc80000000006 */
[----:B-----5:R-:W-:-:S07]  /*0a90*/  FFMA R18, R13, R12, R6 ;  /* 0x0000000c0d127223 */ /* 0x020fce0000000006 */
.L_x_9:
[----:B------:R-:W-:Y:S05]  /*0aa0*/  BSYNC.RECONVERGENT B0 ;  /* 0x0000000000007941 */ /* 0x000fea0003800200 */
.L_x_8:
[----:B------:R-:W-:Y:S05]  /*0ab0*/  @!P1 BRA `(.L_x_1) ;  /* 0x0000000000409947 */ /* 0x000fea0003800000 */
[----:B------:R-:W0:Y:S01]  /*0ac0*/  LDC.64 R2, c[0x0][0x388] ;  /* 0x0000e200ff027b82 */ /* 0x000e220000000a00 */
[----:B------:R-:W-:Y:S02]  /*0ad0*/  IMAD.MOV R0, RZ, RZ, -R0 ;  /* 0x000000ffff007224 */ /* 0x000fe400078e0a00 */
[----:B0-----:R-:W-:-:S07]  /*0ae0*/  IMAD.WIDE R6, R19, 0x4, R2 ;  /* 0x0000000413067825 */ /* 0x001fce00078e0202 */
.L_x_10:
[----:B------:R-:W0:Y:S01]  /*0af0*/  LDCU.64 UR4, c[0x0][0x380] ;  /* 0x00007000ff0477ac */ /* 0x000e220008000a00 */
[----:B------:R-:W-:-:S03]  /*0b00*/  IMAD.WIDE R2, R16, 0x4, RZ ;  /* 0x0000000410027825 */ /* 0x000fc600078e02ff */
[----:B------:R-:W-:-:S04]  /*0b10*/  IADD3 R4, P0, PT, R6, -R2, RZ ;  /* 0x8000000206047210 */ /* 0x000fc80007f1e0ff */
[----:B------:R-:W-:-:S05]  /*0b20*/  IADD3.X R5, PT, PT, R7, ~R3, RZ, P0, !PT ;  /* 0x8000000307057210 */ /* 0x000fca00007fe4ff */
[----:B------:R-:W2:Y:S01]  /*0b30*/  LDG.E R4, desc[UR36][R4.64] ;  /* 0x0000002404047981 */ /* 0x000ea2000c1e1900 */
[----:B0-----:R-:W-:-:S04]  /*0b40*/  IADD3 R2, P1, PT, R2, UR4, RZ ;  /* 0x0000000402027c10 */ /* 0x001fc8000ff3e0ff */
[----:B------:R-:W-:-:S06]  /*0b50*/  IADD3.X R3, PT, PT, R3, UR5, RZ, P1, !PT ;  /* 0x0000000503037c10 */ /* 0x000fcc0008ffe4ff */
[----:B------:R-:W2:Y:S01]  /*0b60*/  LDG.E R3, desc[UR36][R2.64] ;  /* 0x0000002402037981 */ /* 0x000ea2000c1e1900 */
[----:B------:R-:W-:-:S04]  /*0b70*/  IADD3 R0, PT, PT, R0, 0x1, RZ ;  /* 0x0000000100007810 */ /* 0x000fc80007ffe0ff */
[----:B------:R-:W-:Y:S02]  /*0b80*/  ISETP.NE.AND P0, PT, R0, RZ, PT ;  /* 0x000000ff0000720c */ /* 0x000fe40003f05270 */
[----:B------:R-:W-:Y:S01]  /*0b90*/  IADD3 R16, PT, PT, R16, 0x1, RZ ;  /* 0x0000000110107810 */ /* 0x000fe20007ffe0ff */
[----:B--2---:R-:W-:-:S10]  /*0ba0*/  FFMA R18, R3, R4, R18 ;  /* 0x0000000403127223 */ /* 0x004fd40000000012 */
[----:B------:R-:W-:Y:S05]  /*0bb0*/  @P0 BRA `(.L_x_10) ;  /* 0xfffffffc00cc0947 */ /* 0x000fea000383ffff */
.L_x_1:
[----:B------:R-:W-:Y:S05]  /*0bc0*/  BSYNC.RECONVERGENT B6 ;  /* 0x0000000000067941 */ /* 0x000fea0003800200 */
.L_x_0:
[----:B------:R-:W0:Y:S08]  /*0bd0*/  LDC.64 R2, c[0x0][0x390] ;  /* 0x0000e400ff027b82 */ /* 0x000e300000000a00 */
[----:B------:R-:W1:Y:S01]  /*0be0*/  LDC.64 R4, c[0x0][0x398] ;  /* 0x0000e600ff047b82 */ /* 0x000e620000000a00 */
[----:B0-----:R-:W-:-:S05]  /*0bf0*/  IMAD.WIDE R2, R19, 0x4, R2 ;  /* 0x0000000413027825 */ /* 0x001fca00078e0202 */
[----:B------:R-:W-:Y:S01]  /*0c00*/  STG.E desc[UR36][R2.64], R18 ;  /* 0x0000001202007986 */ /* 0x000fe2000c101924 */
[----:B-1----:R-:W-:-:S05]  /*0c10*/  IMAD.WIDE R4, R19, 0x4, R4 ;  /* 0x0000000413047825 */ /* 0x002fca00078e0204 */
[----:B------:R-:W-:Y:S01]  /*0c20*/  STG.E desc[UR36][R4.64], R17 ;  /* 0x0000001104007986 */ /* 0x000fe2000c101924 */
[----:B------:R-:W-:Y:S05]  /*0c30*/  EXIT ;  /* 0x000000000000794d */ /* 0x000fea0003800000 */
.L_x_11:
[----:B------:R-:W-:-:S00]  /*0c40*/  BRA `(.L_x_11) ;  /* 0xfffffffc00fc7947 */ /* 0x000fc0000383ffff */
[----:B------:R-:W-:-:S00]  /*0c50*/  NOP ;  /* 0x0000000000007918 */ /* 0x000fc00000000000 */
        /* <DEDUP_REMOVED lines=10> */
.L_x_12:


//--------------------- .nv.global.init           --------------------------
	.section	.nv.global.init,"aw",@progbits
.nv.global.init:
	.type		$str,@object
	.size		$str,(.L_0 - $str)
$str:
        /*0000*/ 	.byte	0x73, 0x74, 0x61, 0x72, 0x74, 0x3a, 0x25, 0x64, 0x20, 0x20, 0x20, 0x65, 0x6e, 0x64, 0x3a, 0x25
        /*0010*/ 	.byte	0x64, 0x0a, 0x00
.L_0:


//--------------------- .nv.shared.reserved.0     --------------------------
	.section	.nv.shared.reserved.0,"aw",@nobits
	.weak		__nv_reservedSMEM_offset_0_alias
	.size		__nv_reservedSMEM_offset_0_alias, 0, 64
	.other		__nv_reservedSMEM_offset_0_alias,@"STO_CUDA_RESERVED_SHARED STV_DEFAULT"
__nv_reservedSMEM_offset_0_alias:
	.zero		0
	.zero		64


//--------------------- .nv.constant0._Z13vecConvKernelPfS_S_Piii --------------------------
	.section	.nv.constant0._Z13vecConvKernelPfS_S_Piii,"a",@progbits
	.sectionflags	@""
	.align	4
.nv.constant0._Z13vecConvKernelPfS_S_Piii:
	.zero		936


//--------------------- SYMBOLS --------------------------

	.type		.nv.reservedSmem.offset0,@object
	.size		.nv.reservedSmem.offset0,0x4
	.type		vprintf,@function
